	.headerflags	@"EF_CUDA_TEXMODE_UNIFIED EF_CUDA_64BIT_ADDRESS EF_CUDA_ACCELERATORS EF_CUDA_SM90 EF_CUDA_VIRTUAL_SM(EF_CUDA_SM90)"
	.elftype	@"ET_EXEC"


//--------------------- .nv.info                  --------------------------
	.section	.nv.info,"",@"SHT_CUDA_INFO"
	.align	4


	//----- nvinfo : EIATTR_REGCOUNT
	.align		4
        /*0000*/ 	.byte	0x04, 0x2f
        /*0002*/ 	.short	(.L_1 - .L_0)
	.align		4
.L_0:
        /*0004*/ 	.word	index@(triton_poi_fused_convolution_relu_0)
        /*0008*/ 	.word	0x0000000c


	//----- nvinfo : EIATTR_MIN_STACK_SIZE
	.align		4
.L_1:
        /*000c*/ 	.byte	0x04, 0x12
        /*000e*/ 	.short	(.L_3 - .L_2)
	.align		4
.L_2:
        /*0010*/ 	.word	index@(triton_poi_fused_convolution_relu_0)
        /*0014*/ 	.word	0x00000000


	//----- nvinfo : EIATTR_FRAME_SIZE
	.align		4
.L_3:
        /*0018*/ 	.byte	0x04, 0x11
        /*001a*/ 	.short	(.L_5 - .L_4)
	.align		4
.L_4:
        /*001c*/ 	.word	index@(triton_poi_fused_convolution_relu_0)
        /*0020*/ 	.word	0x00000000


	//----- nvinfo : EIATTR_MIN_STACK_SIZE
	.align		4
.L_5:
        /*0024*/ 	.byte	0x04, 0x12
        /*0026*/ 	.short	(.L_7 - .L_6)
	.align		4
.L_6:
        /*0028*/ 	.word	index@(triton_poi_fused_convolution_relu_0)
        /*002c*/ 	.word	0x00000000
.L_7:


//--------------------- .nv.info.triton_poi_fused_convolution_relu_0 --------------------------
	.section	.nv.info.triton_poi_fused_convolution_relu_0,"",@"SHT_CUDA_INFO"
	.sectionflags	@""
	.align	4


	//----- nvinfo : EIATTR_CUDA_API_VERSION
	.align		4
        /*0000*/ 	.byte	0x04, 0x37
        /*0002*/ 	.short	(.L_9 - .L_8)
.L_8:
        /*0004*/ 	.word	0x0000007c


	//----- nvinfo : EIATTR_KPARAM_INFO
	.align		4
.L_9:
        /*0008*/ 	.byte	0x04, 0x17
        /*000a*/ 	.short	(.L_11 - .L_10)
.L_10:
        /*000c*/ 	.word	0x00000000
        /*0010*/ 	.short	0x0002
        /*0012*/ 	.short	0x0010
        /*0014*/ 	.byte	0x00, 0xf0, 0x11, 0x00


	//----- nvinfo : EIATTR_KPARAM_INFO
	.align		4
.L_11:
        /*0018*/ 	.byte	0x04, 0x17
        /*001a*/ 	.short	(.L_13 - .L_12)
.L_12:
        /*001c*/ 	.word	0x00000000
        /*0020*/ 	.short	0x0001
        /*0022*/ 	.short	0x0008
        /*0024*/ 	.byte	0x00, 0xf4, 0x21, 0x00


	//----- nvinfo : EIATTR_KPARAM_INFO
	.align		4
.L_13:
        /*0028*/ 	.byte	0x04, 0x17
        /*002a*/ 	.short	(.L_15 - .L_14)
.L_14:
        /*002c*/ 	.word	0x00000000
        /*0030*/ 	.short	0x0000
        /*0032*/ 	.short	0x0000
        /*0034*/ 	.byte	0x00, 0xf4, 0x21, 0x00


	//----- nvinfo : EIATTR_SPARSE_MMA_MASK
	.align		4
.L_15:
        /*0038*/ 	.byte	0x03, 0x50
        /*003a*/ 	.short	0x0000


	//----- nvinfo : EIATTR_MAXREG_COUNT
	.align		4
        /*003c*/ 	.byte	0x03, 0x1b
        /*003e*/ 	.short	0x00ff


	//----- nvinfo : EIATTR_EXIT_INSTR_OFFSETS
	.align		4
        /*0040*/ 	.byte	0x04, 0x1c
        /*0042*/ 	.short	(.L_17 - .L_16)


	//   ....[0]....
.L_16:
        /*0044*/ 	.word	0x000001f0


	//   ....[1]....
        /*0048*/ 	.word	0x00000210


	//----- nvinfo : EIATTR_REQNTID
	.align		4
.L_17:
        /*004c*/ 	.byte	0x04, 0x10
        /*004e*/ 	.short	(.L_19 - .L_18)
.L_18:
        /*0050*/ 	.word	0x00000080
        /*0054*/ 	.word	0x00000001
        /*0058*/ 	.word	0x00000001


	//----- nvinfo : EIATTR_CBANK_PARAM_SIZE
	.align		4
.L_19:
        /*005c*/ 	.byte	0x03, 0x19
        /*005e*/ 	.short	0x0014


	//----- nvinfo : EIATTR_PARAM_CBANK
	.align		4
        /*0060*/ 	.byte	0x04, 0x0a
        /*0062*/ 	.short	(.L_21 - .L_20)
	.align		4
.L_20:
        /*0064*/ 	.word	index@(.nv.constant0.triton_poi_fused_convolution_relu_0)
        /*0068*/ 	.short	0x0210
        /*006a*/ 	.short	0x0014


	//----- nvinfo : EIATTR_SW_WAR
	.align		4
.L_21:
        /*006c*/ 	.byte	0x04, 0x36
        /*006e*/ 	.short	(.L_23 - .L_22)
.L_22:
        /*0070*/ 	.word	0x00000008
.L_23:


//--------------------- .nv.callgraph             --------------------------
	.section	.nv.callgraph,"",@"SHT_CUDA_CALLGRAPH"
	.align	4
	.sectionentsize	8
	.align		4
        /*0000*/ 	.word	0x00000000
	.align		4
        /*0004*/ 	.word	0xffffffff
	.align		4
        /*0008*/ 	.word	0x00000000
	.align		4
        /*000c*/ 	.word	0xfffffffe
	.align		4
        /*0010*/ 	.word	0x00000000
	.align		4
        /*0014*/ 	.word	0xfffffffd
	.align		4
        /*0018*/ 	.word	0x00000000
	.align		4
        /*001c*/ 	.word	0xfffffffc


//--------------------- .text.triton_poi_fused_convolution_relu_0 --------------------------
	.section	.text.triton_poi_fused_convolution_relu_0,"ax",@progbits
	.align	128
        .global         triton_poi_fused_convolution_relu_0
        .type           triton_poi_fused_convolution_relu_0,@function
        .size           triton_poi_fused_convolution_relu_0,(.L_x_1 - triton_poi_fused_convolution_relu_0)
        .other          triton_poi_fused_convolution_relu_0,@"STO_CUDA_ENTRY STV_DEFAULT"
triton_poi_fused_convolution_relu_0:
.text.triton_poi_fused_convolution_relu_0:
[----:B------:R-:W0:Y:S02]  /*0000*/  LDC R1, c[0x0][0x28] ;  /* 0x00000a00ff017b82 */ /* 0x000e240000000800 */
[----:B------:R-:W1:Y:S01]  /*0010*/  S2R R0, SR_TID.X ;  /* 0x0000000000007919 */ /* 0x000e620000002100 */
[----:B------:R-:W2:Y:S01]  /*0020*/  LDC.64 R2, c[0x0][0x210] ;  /* 0x00008400ff027b82 */ /* 0x000ea20000000a00 */
[----:B------:R-:W-:Y:S01]  /*0030*/  ULDC.64 UR4, c[0x0][0x208] ;  /* 0x0000820000047ab9 */ /* 0x000fe20000000a00 */
[----:B------:R-:W3:Y:S06]  /*0040*/  S2R R7, SR_CTAID.X ;  /* 0x0000000000077919 */ /* 0x000eec0000002500 */
[----:B------:R-:W4:Y:S01]  /*0050*/  LDC.64 R4, c[0x0][0x218] ;  /* 0x00008600ff047b82 */ /* 0x000f220000000a00 */
[----:B-1----:R-:W-:Y:S01]  /*0060*/  IMAD.SHL.U32 R0, R0, 0x2, RZ ;  /* 0x0000000200007824 */ /* 0x002fe200078e00ff */
[----:B---3--:R-:W-:-:S04]  /*0070*/  SHF.R.S32.HI R6, RZ, 0x17, R7 ;  /* 0x00000017ff067819 */ /* 0x008fc80000011407 */
[----:B------:R-:W-:Y:S02]  /*0080*/  LOP3.LUT R0, R0, 0xfe, RZ, 0xc0, !PT ;  /* 0x000000fe00007812 */ /* 0x000fe400078ec0ff */
[----:B------:R-:W-:-:S03]  /*0090*/  SGXT R6, R6, 0x1 ;  /* 0x000000010606781a */ /* 0x000fc60000000200 */
[----:B------:R-:W-:-:S04]  /*00a0*/  IMAD R7, R7, 0x100, R0 ;  /* 0x0000010007077824 */ /* 0x000fc800078e0200 */
[C---:B--2---:R-:W-:Y:S01]  /*00b0*/  IMAD.WIDE R2, R7.reuse, 0x4, R2 ;  /* 0x0000000407027825 */ /* 0x044fe200078e0202 */
[----:B------:R-:W-:Y:S02]  /*00c0*/  LEA.HI R6, R6, R7, RZ, 0x4 ;  /* 0x0000000706067211 */ /* 0x000fe400078f20ff */
[----:B------:R-:W-:Y:S02]  /*00d0*/  ISETP.GE.AND P2, PT, R7, 0x100, PT ;  /* 0x000001000700780c */ /* 0x000fe40003f46270 */
[----:B------:R-:W-:-:S04]  /*00e0*/  SHF.R.S32.HI R6, RZ, 0x4, R6 ;  /* 0x00000004ff067819 */ /* 0x000fc80000011406 */
[----:B------:R-:W-:-:S04]  /*00f0*/  LEA.HI R0, R6, R6, RZ, 0x2 ;  /* 0x0000000606007211 */ /* 0x000fc800078f10ff */
[----:B------:R-:W-:Y:S01]  /*0100*/  LOP3.LUT R9, R0, 0xfffffffc, RZ, 0xc0, !PT ;  /* 0xfffffffc00097812 */ /* 0x000fe200078ec0ff */
[----:B------:R-:W-:-:S04]  /*0110*/  IMAD.MOV.U32 R0, RZ, RZ, RZ ;  /* 0x000000ffff007224 */ /* 0x000fc800078e00ff */
[----:B------:R-:W-:Y:S01]  /*0120*/  IMAD.IADD R9, R6, 0x1, -R9 ;  /* 0x0000000106097824 */ /* 0x000fe200078e0a09 */
[----:B------:R-:W-:-:S03]  /*0130*/  CS2R R6, SRZ ;  /* 0x0000000000067805 */ /* 0x000fc6000001ff00 */
[----:B----4-:R-:W-:-:S03]  /*0140*/  IMAD.WIDE R4, R9, 0x4, R4 ;  /* 0x0000000409047825 */ /* 0x010fc600078e0204 */
[----:B------:R-:W2:Y:S01]  /*0150*/  @!P2 LDG.E.64 R6, desc[UR4][R2.64] ;  /* 0x000000040206a981 */ /* 0x000ea2000c1e1b00 */
[----:B------:R-:W-:-:S03]  /*0160*/  IMAD.MOV.U32 R9, RZ, RZ, RZ ;  /* 0x000000ffff097224 */ /* 0x000fc600078e00ff */
[----:B------:R-:W2:Y:S04]  /*0170*/  @!P2 LDG.E.EL R0, desc[UR4][R4.64] ;  /* 0x000000040400a981 */ /* 0x000ea8000c2e1900 */
[----:B------:R-:W3:Y:S01]  /*0180*/  @!P2 LDG.E.EL R9, desc[UR4][R4.64] ;  /* 0x000000040409a981 */ /* 0x000ee2000c2e1900 */
[----:B--2---:R-:W-:Y:S01]  /*0190*/  FADD R8, R0, R7 ;  /* 0x0000000700087221 */ /* 0x004fe20000000000 */
[----:B------:R-:W-:Y:S02]  /*01a0*/  FSETP.GEU.AND P1, PT, R7, -R0, PT ;  /* 0x800000000700720b */ /* 0x000fe40003f2e000 */
[----:B---3--:R-:W-:Y:S01]  /*01b0*/  FSETP.GEU.AND P0, PT, R6, -R9, PT ;  /* 0x800000090600720b */ /* 0x008fe20003f0e000 */
[----:B------:R-:W-:Y:S01]  /*01c0*/  FADD R6, R9, R6 ;  /* 0x0000000609067221 */ /* 0x000fe20000000000 */
[----:B------:R-:W-:-:S04]  /*01d0*/  FSEL R7, R8, RZ, P1 ;  /* 0x000000ff08077208 */ /* 0x000fc80000800000 */
[----:B------:R-:W-:Y:S01]  /*01e0*/  FSEL R6, R6, RZ, P0 ;  /* 0x000000ff06067208 */ /* 0x000fe20000000000 */
[----:B------:R-:W-:Y:S06]  /*01f0*/  @P2 EXIT ;  /* 0x000000000000294d */ /* 0x000fec0003800000 */
[----:B------:R-:W-:Y:S01]  /*0200*/  STG.E.64 desc[UR4][R2.64], R6 ;  /* 0x0000000602007986 */ /* 0x000fe2000c101b04 */
[----:B------:R-:W-:Y:S05]  /*0210*/  EXIT ;  /* 0x000000000000794d */ /* 0x000fea0003800000 */
.L_x_0:
[----:B------:R-:W-:-:S00]  /*0220*/  BRA `(.L_x_0) ;  /* 0xfffffffc00fc7947 */ /* 0x000fc0000383ffff */
[----:B------:R-:W-:-:S00]  /*0230*/  NOP ;  /* 0x0000000000007918 */ /* 0x000fc00000000000 */
        /* <DEDUP_REMOVED lines=12> */
.L_x_1:


//--------------------- .nv.constant0.triton_poi_fused_convolution_relu_0 --------------------------
	.section	.nv.constant0.triton_poi_fused_convolution_relu_0,"a",@progbits
	.sectionflags	@""
	.align	4
.nv.constant0.triton_poi_fused_convolution_relu_0:
	.zero		548
